//
// Generated by NVIDIA NVVM Compiler
//
// Compiler Build ID: CL-36424714
// Cuda compilation tools, release 13.0, V13.0.88
// Based on NVVM 20.0.0
//

.version 9.0
.target sm_100
.address_size 64

	// .globl	_Z14Matrix_ProductPdS_S_

.visible .entry _Z14Matrix_ProductPdS_S_(
	.param .u64 .ptr .align 1 _Z14Matrix_ProductPdS_S__param_0,
	.param .u64 .ptr .align 1 _Z14Matrix_ProductPdS_S__param_1,
	.param .u64 .ptr .align 1 _Z14Matrix_ProductPdS_S__param_2
)
{
	.reg .pred 	%p<3>;
	.reg .b32 	%r<10>;
	.reg .b64 	%rd<19>;
	.reg .b64 	%fd<30>;

	ld.param.u64 	%rd7, [_Z14Matrix_ProductPdS_S__param_0];
	ld.param.u64 	%rd8, [_Z14Matrix_ProductPdS_S__param_1];
	ld.param.u64 	%rd9, [_Z14Matrix_ProductPdS_S__param_2];
	mov.u32 	%r4, %ctaid.y;
	mov.u32 	%r5, %ntid.y;
	mov.u32 	%r6, %tid.y;
	mad.lo.s32 	%r1, %r4, %r5, %r6;
	setp.gt.u32 	%p1, %r1, 1000;
	@%p1 bra 	$L__BB0_4;
	mul.lo.s32 	%r8, %r1, 1000;
	mul.wide.u32 	%rd10, %r8, 8;
	cvta.to.global.u64 	%rd11, %rd7;
	add.s64 	%rd12, %rd10, %rd11;
	add.s64 	%rd18, %rd12, 32;
	cvta.to.global.u64 	%rd13, %rd8;
	add.s64 	%rd17, %rd13, 32;
	mov.f64 	%fd29, 0d0000000000000000;
	mov.b32 	%r9, 0;
$L__BB0_2:
	ld.global.f64 	%fd4, [%rd18+-32];
	ld.global.f64 	%fd5, [%rd17+-32];
	fma.rn.f64 	%fd6, %fd4, %fd5, %fd29;
	ld.global.f64 	%fd7, [%rd18+-24];
	ld.global.f64 	%fd8, [%rd17+-24];
	fma.rn.f64 	%fd9, %fd7, %fd8, %fd6;
	ld.global.f64 	%fd10, [%rd18+-16];
	ld.global.f64 	%fd11, [%rd17+-16];
	fma.rn.f64 	%fd12, %fd10, %fd11, %fd9;
	ld.global.f64 	%fd13, [%rd18+-8];
	ld.global.f64 	%fd14, [%rd17+-8];
	fma.rn.f64 	%fd15, %fd13, %fd14, %fd12;
	ld.global.f64 	%fd16, [%rd18];
	ld.global.f64 	%fd17, [%rd17];
	fma.rn.f64 	%fd18, %fd16, %fd17, %fd15;
	ld.global.f64 	%fd19, [%rd18+8];
	ld.global.f64 	%fd20, [%rd17+8];
	fma.rn.f64 	%fd21, %fd19, %fd20, %fd18;
	ld.global.f64 	%fd22, [%rd18+16];
	ld.global.f64 	%fd23, [%rd17+16];
	fma.rn.f64 	%fd24, %fd22, %fd23, %fd21;
	ld.global.f64 	%fd25, [%rd18+24];
	ld.global.f64 	%fd26, [%rd17+24];
	fma.rn.f64 	%fd29, %fd25, %fd26, %fd24;
	add.s32 	%r9, %r9, 8;
	add.s64 	%rd18, %rd18, 64;
	add.s64 	%rd17, %rd17, 64;
	setp.ne.s32 	%p2, %r9, 1000;
	@%p2 bra 	$L__BB0_2;
	cvta.to.global.u64 	%rd14, %rd9;
	mul.wide.u32 	%rd15, %r1, 8;
	add.s64 	%rd16, %rd14, %rd15;
	ld.global.f64 	%fd27, [%rd16];
	add.f64 	%fd28, %fd29, %fd27;
	st.global.f64 	[%rd16], %fd28;
$L__BB0_4:
	ret;

}


// ===== COMPILED SASS (sm_100) =====

	.target	sm_100

	.elftype	@"ET_EXEC"


//--------------------- .note.nv.tkinfo           --------------------------
	.section	.note.nv.tkinfo,"",@"SHT_NOTE"
	.sectionflags	@"SHF_NOTE_NV_TKINFO"
	.tkinfo
        /*0018*/ 	.word	0x00000002
        /*0030*/ 	.string	""
        /*0030*/ 	.string	"ptxas"
        /*0030*/ 	.string	"Cuda compilation tools, release 13.0, V13.0.88"
        /*0030*/ 	.string	"Build cuda_13.0.r13.0/compiler.36424714_0"
        /*0030*/ 	.string	"-arch sm_100 -m 64 "



//--------------------- .note.nv.cuinfo           --------------------------
	.section	.note.nv.cuinfo,"",@"SHT_NOTE"
	.sectionflags	@"SHF_NOTE_NV_CUINFO"
        /*0018*/ 	.short	0x0002
        /*001a*/ 	.short	0x0064
        /*001c*/ 	.short	0x0082
	.zero		2


//--------------------- .nv.info                  --------------------------
	.section	.nv.info,"",@"SHT_CUDA_INFO"
	.align	4


	//----- nvinfo : EIATTR_REGCOUNT
	.align		4
        /*0000*/ 	.byte	0x04, 0x2f
        /*0002*/ 	.short	(.L_1 - .L_0)
	.align		4
.L_0:
        /*0004*/ 	.word	index@(_Z14Matrix_ProductPdS_S_)
        /*0008*/ 	.word	0x0000001a


	//----- nvinfo : EIATTR_FRAME_SIZE
	.align		4
.L_1:
        /*000c*/ 	.byte	0x04, 0x11
        /*000e*/ 	.short	(.L_3 - .L_2)
	.align		4
.L_2:
        /*0010*/ 	.word	index@(_Z14Matrix_ProductPdS_S_)
        /*0014*/ 	.word	0x00000000


	//----- nvinfo : EIATTR_MIN_STACK_SIZE
	.align		4
.L_3:
        /*0018*/ 	.byte	0x04, 0x12
        /*001a*/ 	.short	(.L_5 - .L_4)
	.align		4
.L_4:
        /*001c*/ 	.word	index@(_Z14Matrix_ProductPdS_S_)
        /*0020*/ 	.word	0x00000000
.L_5:


//--------------------- .nv.compat                --------------------------
	.section	.nv.compat,"",@"SHT_CUDA_COMPAT_INFO"
	.align	4
        /*0000*/ 	.byte	0x02, 0x09, 0x00, 0x00, 0x02, 0x02, 0x01, 0x00, 0x02, 0x05, 0x05, 0x00, 0x03, 0x07, 0x01, 0x01
        /*0010*/ 	.byte	0x02, 0x03, 0x00, 0x00, 0x02, 0x06, 0x01, 0x00, 0x04, 0x0b, 0x08, 0x00, 0x01, 0x00, 0x00, 0x00
        /*0020*/ 	.byte	0x00, 0x00, 0x00, 0x00


//--------------------- .nv.info._Z14Matrix_ProductPdS_S_ --------------------------
	.section	.nv.info._Z14Matrix_ProductPdS_S_,"",@"SHT_CUDA_INFO"
	.sectionflags	@""
	.align	4


	//----- nvinfo : EIATTR_CUDA_API_VERSION
	.align		4
        /*0000*/ 	.byte	0x04, 0x37
        /*0002*/ 	.short	(.L_7 - .L_6)
.L_6:
        /*0004*/ 	.word	0x00000082


	//----- nvinfo : EIATTR_KPARAM_INFO
	.align		4
.L_7:
        /*0008*/ 	.byte	0x04, 0x17
        /*000a*/ 	.short	(.L_9 - .L_8)
.L_8:
        /*000c*/ 	.word	0x00000000
        /*0010*/ 	.short	0x0002
        /*0012*/ 	.short	0x0010
        /*0014*/ 	.byte	0x00, 0xf5, 0x21, 0x00


	//----- nvinfo : EIATTR_KPARAM_INFO
	.align		4
.L_9:
        /*0018*/ 	.byte	0x04, 0x17
        /*001a*/ 	.short	(.L_11 - .L_10)
.L_10:
        /*001c*/ 	.word	0x00000000
        /*0020*/ 	.short	0x0001
        /*0022*/ 	.short	0x0008
        /*0024*/ 	.byte	0x00, 0xf5, 0x21, 0x00


	//----- nvinfo : EIATTR_KPARAM_INFO
	.align		4
.L_11:
        /*0028*/ 	.byte	0x04, 0x17
        /*002a*/ 	.short	(.L_13 - .L_12)
.L_12:
        /*002c*/ 	.word	0x00000000
        /*0030*/ 	.short	0x0000
        /*0032*/ 	.short	0x0000
        /*0034*/ 	.byte	0x00, 0xf5, 0x21, 0x00


	//----- nvinfo : EIATTR_SPARSE_MMA_MASK
	.align		4
.L_13:
        /*0038*/ 	.byte	0x03, 0x50
        /*003a*/ 	.short	0x0000


	//----- nvinfo : EIATTR_MAXREG_COUNT
	.align		4
        /*003c*/ 	.byte	0x03, 0x1b
        /*003e*/ 	.short	0x00ff


	//----- nvinfo : EIATTR_MERCURY_ISA_VERSION
	.align		4
        /*0040*/ 	.byte	0x03, 0x5f
        /*0042*/ 	.short	0x0101


	//----- nvinfo : EIATTR_VRC_CTA_INIT_COUNT
	.align		4
        /*0044*/ 	.byte	0x02, 0x4a
	.zero		1
	.zero		1


	//----- nvinfo : EIATTR_EXIT_INSTR_OFFSETS
	.align		4
        /*0048*/ 	.byte	0x04, 0x1c
        /*004a*/ 	.short	(.L_15 - .L_14)


	//   ....[0]....
.L_14:
        /*004c*/ 	.word	0x00000060


	//   ....[1]....
        /*0050*/ 	.word	0x000009c0


	//----- nvinfo : EIATTR_CBANK_PARAM_SIZE
	.align		4
.L_15:
        /*0054*/ 	.byte	0x03, 0x19
        /*0056*/ 	.short	0x0018


	//----- nvinfo : EIATTR_PARAM_CBANK
	.align		4
        /*0058*/ 	.byte	0x04, 0x0a
        /*005a*/ 	.short	(.L_17 - .L_16)
	.align		4
.L_16:
        /*005c*/ 	.word	index@(.nv.constant0._Z14Matrix_ProductPdS_S_)
        /*0060*/ 	.short	0x0380
        /*0062*/ 	.short	0x0018


	//----- nvinfo : EIATTR_SW_WAR
	.align		4
.L_17:
        /*0064*/ 	.byte	0x04, 0x36
        /*0066*/ 	.short	(.L_19 - .L_18)
.L_18:
        /*0068*/ 	.word	0x00000008
.L_19:


//--------------------- .nv.callgraph             --------------------------
	.section	.nv.callgraph,"",@"SHT_CUDA_CALLGRAPH"
	.align	4
	.sectionentsize	8
	.align		4
        /*0000*/ 	.word	0x00000000
	.align		4
        /*0004*/ 	.word	0xffffffff
	.align		4
        /*0008*/ 	.word	0x00000000
	.align		4
        /*000c*/ 	.word	0xfffffffe
	.align		4
        /*0010*/ 	.word	0x00000000
	.align		4
        /*0014*/ 	.word	0xfffffffd
	.align		4
        /*0018*/ 	.word	0x00000000
	.align		4
        /*001c*/ 	.word	0xfffffffc


//--------------------- .text._Z14Matrix_ProductPdS_S_ --------------------------
	.section	.text._Z14Matrix_ProductPdS_S_,"ax",@progbits
	.align	128
        .global         _Z14Matrix_ProductPdS_S_
        .type           _Z14Matrix_ProductPdS_S_,@function
        .size           _Z14Matrix_ProductPdS_S_,(.L_x_2 - _Z14Matrix_ProductPdS_S_)
        .other          _Z14Matrix_ProductPdS_S_,@"STO_CUDA_ENTRY STV_DEFAULT"
_Z14Matrix_ProductPdS_S_:
.text._Z14Matrix_ProductPdS_S_:
[----:B------:R-:W-:Y:S01]  /*0000*/  LDC R1, c[0x0][0x37c] ;  /* 0x0000df00ff017b82 */ /* 0x000fe20000000800 */
[----:B------:R-:W0:Y:S07]  /*0010*/  S2R R3, SR_TID.Y ;  /* 0x0000000000037919 */ /* 0x000e2e0000002200 */
[----:B------:R-:W0:Y:S08]  /*0020*/  S2UR UR4, SR_CTAID.Y ;  /* 0x00000000000479c3 */ /* 0x000e300000002600 */
[----:B------:R-:W0:Y:S02]  /*0030*/  LDC R0, c[0x0][0x364] ;  /* 0x0000d900ff007b82 */ /* 0x000e240000000800 */
[----:B0-----:R-:W-:-:S05]  /*0040*/  IMAD R0, R0, UR4, R3 ;  /* 0x0000000400007c24 */ /* 0x001fca000f8e0203 */
[----:B------:R-:W-:-:S13]  /*0050*/  ISETP.GT.U32.AND P0, PT, R0, 0x3e8, PT ;  /* 0x000003e80000780c */ /* 0x000fda0003f04070 */
[----:B------:R-:W-:Y:S05]  /*0060*/  @P0 EXIT ;  /* 0x000000000000094d */ /* 0x000fea0003800000 */
[----:B------:R-:W0:Y:S01]  /*0070*/  LDC.64 R2, c[0x0][0x380] ;  /* 0x0000e000ff027b82 */ /* 0x000e220000000a00 */
[----:B------:R-:W1:Y:S01]  /*0080*/  LDCU.64 UR4, c[0x0][0x388] ;  /* 0x00007100ff0477ac */ /* 0x000e620008000a00 */
[----:B------:R-:W-:Y:S01]  /*0090*/  IMAD R5, R0, 0x3e8, RZ ;  /* 0x000003e800057824 */ /* 0x000fe200078e02ff */
[----:B------:R-:W-:Y:S01]  /*00a0*/  CS2R R6, SRZ ;  /* 0x0000000000067805 */ /* 0x000fe2000001ff00 */
[----:B------:R-:W2:Y:S01]  /*00b0*/  LDCU.64 UR6, c[0x0][0x358] ;  /* 0x00006b00ff0677ac */ /* 0x000ea20008000a00 */
[----:B-1----:R-:W-:-:S04]  /*00c0*/  UIADD3 UR4, UP0, UPT, UR4, 0x20, URZ ;  /* 0x0000002004047890 */ /* 0x002fc8000ff1e0ff */
[----:B------:R-:W-:Y:S01]  /*00d0*/  UIADD3.X UR5, UPT, UPT, URZ, UR5, URZ, UP0, !UPT ;  /* 0x00000005ff057290 */ /* 0x000fe200087fe4ff */
[----:B0-----:R-:W-:Y:S01]  /*00e0*/  IMAD.WIDE.U32 R2, R5, 0x8, R2 ;  /* 0x0000000805027825 */ /* 0x001fe200078e0002 */
[----:B------:R-:W-:Y:S01]  /*00f0*/  MOV R8, UR4 ;  /* 0x0000000400087c02 */ /* 0x000fe20008000f00 */
[----:B------:R-:W-:Y:S01]  /*0100*/  UMOV UR4, URZ ;  /* 0x000000ff00047c82 */ /* 0x000fe20008000000 */
[----:B------:R-:W-:Y:S02]  /*0110*/  IADD3 R10, P0, PT, R2, 0x20, RZ ;  /* 0x00000020020a7810 */ /* 0x000fe40007f1e0ff */
[----:B------:R-:W-:-:S03]  /*0120*/  IMAD.U32 R9, RZ, RZ, UR5 ;  /* 0x00000005ff097e24 */ /* 0x000fc6000f8e00ff */
[----:B--2---:R-:W-:-:S08]  /*0130*/  IMAD.X R11, RZ, RZ, R3, P0 ;  /* 0x000000ffff0b7224 */ /* 0x004fd000000e0603 */
.L_x_0:
[----:B------:R-:W-:Y:S01]  /*0140*/  MOV R4, R10 ;  /* 0x0000000a00047202 */ /* 0x000fe20000000f00 */
[----:B------:R-:W-:Y:S01]  /*0150*/  IMAD.MOV.U32 R5, RZ, RZ, R11 ;  /* 0x000000ffff057224 */ /* 0x000fe200078e000b */
[----:B------:R-:W-:Y:S01]  /*0160*/  MOV R2, R8 ;  /* 0x0000000800027202 */ /* 0x000fe20000000f00 */
[----:B------:R-:W-:-:S03]  /*0170*/  IMAD.MOV.U32 R3, RZ, RZ, R9 ;  /* 0x000000ffff037224 */ /* 0x000fc600078e0009 */
[----:B------:R-:W2:Y:S04]  /*0180*/  LDG.E.64 R8, desc[UR6][R4.64+-0x20] ;  /* 0xffffe00604087981 */ /* 0x000ea8000c1e1b00 */
[----:B------:R-:W2:Y:S04]  /*0190*/  LDG.E.64 R22, desc[UR6][R2.64+-0x20] ;  /* 0xffffe00602167981 */ /* 0x000ea8000c1e1b00 */
[----:B------:R-:W3:Y:S04]  /*01a0*/  LDG.E.64 R12, desc[UR6][R4.64+-0x18] ;  /* 0xffffe806040c7981 */ /* 0x000ee8000c1e1b00 */
[----:B------:R-:W3:Y:S04]  /*01b0*/  LDG.E.64 R10, desc[UR6][R2.64+-0x18] ;  /* 0xffffe806020a7981 */ /* 0x000ee8000c1e1b00 */
[----:B------:R-:W4:Y:S04]  /*01c0*/  LDG.E.64 R18, desc[UR6][R4.64+-0x10] ;  /* 0xfffff00604127981 */ /* 0x000f28000c1e1b00 */
[----:B------:R-:W4:Y:S04]  /*01d0*/  LDG.E.64 R20, desc[UR6][R2.64+-0x10] ;  /* 0xfffff00602147981 */ /* 0x000f28000c1e1b00 */
[----:B------:R-:W5:Y:S04]  /*01e0*/  LDG.E.64 R14, desc[UR6][R4.64+-0x8] ;  /* 0xfffff806040e7981 */ /* 0x000f68000c1e1b00 */
[----:B------:R-:W5:Y:S01]  /*01f0*/  LDG.E.64 R16, desc[UR6][R2.64+-0x8] ;  /* 0xfffff80602107981 */ /* 0x000f62000c1e1b00 */
[----:B--2---:R-:W-:-:S03]  /*0200*/  DFMA R22, R8, R22, R6 ;  /* 0x000000160816722b */ /* 0x004fc60000000006 */
[----:B------:R-:W2:Y:S04]  /*0210*/  LDG.E.64 R6, desc[UR6][R4.64] ;  /* 0x0000000604067981 */ /* 0x000ea8000c1e1b00 */
[----:B------:R-:W2:Y:S01]  /*0220*/  LDG.E.64 R8, desc[UR6][R2.64] ;  /* 0x0000000602087981 */ /* 0x000ea2000c1e1b00 */
[----:B---3--:R-:W-:-:S03]  /*0230*/  DFMA R22, R12, R10, R22 ;  /* 0x0000000a0c16722b */ /* 0x008fc60000000016 */
[----:B------:R-:W3:Y:S04]  /*0240*/  LDG.E.64 R10, desc[UR6][R4.64+0x8] ;  /* 0x00000806040a7981 */ /* 0x000ee8000c1e1b00 */
[----:B------:R-:W3:Y:S01]  /*0250*/  LDG.E.64 R12, desc[UR6][R2.64+0x8] ;  /* 0x00000806020c7981 */ /* 0x000ee2000c1e1b00 */
[----:B----4-:R-:W-:-:S03]  /*0260*/  DFMA R22, R18, R20, R22 ;  /* 0x000000141216722b */ /* 0x010fc60000000016 */
[----:B------:R-:W4:Y:S04]  /*0270*/  LDG.E.64 R18, desc[UR6][R4.64+0x10] ;  /* 0x0000100604127981 */ /* 0x000f28000c1e1b00 */
[----:B------:R-:W4:Y:S01]  /*0280*/  LDG.E.64 R20, desc[UR6][R2.64+0x10] ;  /* 0x0000100602147981 */ /* 0x000f22000c1e1b00 */
[----:B-----5:R-:W-:-:S03]  /*0290*/  DFMA R22, R14, R16, R22 ;  /* 0x000000100e16722b */ /* 0x020fc60000000016 */
        /* <DEDUP_REMOVED lines=98> */
[----:B------:R-:W-:-:S04]  /*08c0*/  UIADD3 UR4, UPT, UPT, UR4, 0x28, URZ ;  /* 0x0000002804047890 */ /* 0x000fc8000fffe0ff */
[----:B------:R-:W-:Y:S01]  /*08d0*/  UISETP.NE.AND UP0, UPT, UR4, 0x3e8, UPT ;  /* 0x000003e80400788c */ /* 0x000fe2000bf05270 */
[----:B--2---:R-:W-:Y:S01]  /*08e0*/  DFMA R6, R6, R8, R22 ;  /* 0x000000080606722b */ /* 0x004fe20000000016 */
[----:B------:R-:W-:-:S05]  /*08f0*/  IADD3 R8, P1, PT, R2, 0x140, RZ ;  /* 0x0000014002087810 */ /* 0x000fca0007f3e0ff */
[----:B------:R-:W-:Y:S02]  /*0900*/  IMAD.X R9, RZ, RZ, R3, P1 ;  /* 0x000000ffff097224 */ /* 0x000fe400008e0603 */
[----:B---3--:R-:W-:Y:S01]  /*0910*/  DFMA R6, R10, R12, R6 ;  /* 0x0000000c0a06722b */ /* 0x008fe20000000006 */
[----:B------:R-:W-:-:S04]  /*0920*/  IADD3 R10, P0, PT, R4, 0x140, RZ ;  /* 0x00000140040a7810 */ /* 0x000fc80007f1e0ff */
[----:B------:R-:W-:-:S03]  /*0930*/  IADD3.X R11, PT, PT, RZ, R5, RZ, P0, !PT ;  /* 0x00000005ff0b7210 */ /* 0x000fc600007fe4ff */
[----:B----4-:R-:W-:-:S08]  /*0940*/  DFMA R6, R18, R20, R6 ;  /* 0x000000141206722b */ /* 0x010fd00000000006 */
[----:B-----5:R-:W-:Y:S01]  /*0950*/  DFMA R6, R16, R14, R6 ;  /* 0x0000000e1006722b */ /* 0x020fe20000000006 */
[----:B------:R-:W-:Y:S10]  /*0960*/  BRA.U UP0, `(.L_x_0) ;  /* 0xfffffff500f47547 */ /* 0x000ff4000b83ffff */
[----:B------:R-:W0:Y:S02]  /*0970*/  LDC.64 R2, c[0x0][0x390] ;  /* 0x0000e400ff027b82 */ /* 0x000e240000000a00 */
[----:B0-----:R-:W-:-:S05]  /*0980*/  IMAD.WIDE.U32 R2, R0, 0x8, R2 ;  /* 0x0000000800027825 */ /* 0x001fca00078e0002 */
[----:B------:R-:W2:Y:S02]  /*0990*/  LDG.E.64 R4, desc[UR6][R2.64] ;  /* 0x0000000602047981 */ /* 0x000ea4000c1e1b00 */
[----:B--2---:R-:W-:-:S07]  /*09a0*/  DADD R4, R6, R4 ;  /* 0x0000000006047229 */ /* 0x004fce0000000004 */
[----:B------:R-:W-:Y:S01]  /*09b0*/  STG.E.64 desc[UR6][R2.64], R4 ;  /* 0x0000000402007986 */ /* 0x000fe2000c101b06 */
[----:B------:R-:W-:Y:S05]  /*09c0*/  EXIT ;  /* 0x000000000000794d */ /* 0x000fea0003800000 */
.L_x_1:
[----:B------:R-:W-:-:S00]  /*09d0*/  BRA `(.L_x_1) ;  /* 0xfffffffc00fc7947 */ /* 0x000fc0000383ffff */
[----:B------:R-:W-:-:S00]  /*09e0*/  NOP ;  /* 0x0000000000007918 */ /* 0x000fc00000000000 */
        /* <DEDUP_REMOVED lines=9> */
.L_x_2:


//--------------------- .nv.shared.reserved.0     --------------------------
	.section	.nv.shared.reserved.0,"aw",@nobits
	.weak		__nv_reservedSMEM_offset_0_alias
	.size		__nv_reservedSMEM_offset_0_alias, 0, 64
	.other		__nv_reservedSMEM_offset_0_alias,@"STO_CUDA_RESERVED_SHARED STV_DEFAULT"
__nv_reservedSMEM_offset_0_alias:
	.zero		0
	.zero		64


//--------------------- .nv.constant0._Z14Matrix_ProductPdS_S_ --------------------------
	.section	.nv.constant0._Z14Matrix_ProductPdS_S_,"a",@progbits
	.sectionflags	@""
	.align	4
.nv.constant0._Z14Matrix_ProductPdS_S_:
	.zero		920


//--------------------- SYMBOLS --------------------------

	.type		.nv.reservedSmem.offset0,@object
	.size		.nv.reservedSmem.offset0,0x4
